//
// Generated by NVIDIA NVVM Compiler
//
// Compiler Build ID: CL-36424714
// Cuda compilation tools, release 13.0, V13.0.88
// Based on NVVM 20.0.0
//

.version 9.0
.target sm_100
.address_size 64

	// .globl	_Z20MatrixTiledMulKernelPfS_S_iiii
.extern .shared .align 16 .b8 sharedCache[];

.visible .entry _Z20MatrixTiledMulKernelPfS_S_iiii(
	.param .u64 .ptr .align 1 _Z20MatrixTiledMulKernelPfS_S_iiii_param_0,
	.param .u64 .ptr .align 1 _Z20MatrixTiledMulKernelPfS_S_iiii_param_1,
	.param .u64 .ptr .align 1 _Z20MatrixTiledMulKernelPfS_S_iiii_param_2,
	.param .u32 _Z20MatrixTiledMulKernelPfS_S_iiii_param_3,
	.param .u32 _Z20MatrixTiledMulKernelPfS_S_iiii_param_4,
	.param .u32 _Z20MatrixTiledMulKernelPfS_S_iiii_param_5,
	.param .u32 _Z20MatrixTiledMulKernelPfS_S_iiii_param_6
)
{
	.reg .pred 	%p<10>;
	.reg .b32 	%r<44>;
	.reg .b32 	%f<13>;
	.reg .b64 	%rd<13>;

	ld.param.u64 	%rd2, [_Z20MatrixTiledMulKernelPfS_S_iiii_param_0];
	ld.param.u64 	%rd3, [_Z20MatrixTiledMulKernelPfS_S_iiii_param_1];
	ld.param.u64 	%rd1, [_Z20MatrixTiledMulKernelPfS_S_iiii_param_2];
	ld.param.u32 	%r11, [_Z20MatrixTiledMulKernelPfS_S_iiii_param_3];
	ld.param.u32 	%r14, [_Z20MatrixTiledMulKernelPfS_S_iiii_param_4];
	ld.param.u32 	%r12, [_Z20MatrixTiledMulKernelPfS_S_iiii_param_5];
	ld.param.u32 	%r13, [_Z20MatrixTiledMulKernelPfS_S_iiii_param_6];
	cvta.to.global.u64 	%rd4, %rd3;
	cvta.to.global.u64 	%rd5, %rd2;
	mov.u32 	%r1, %tid.x;
	mov.u32 	%r15, %tid.y;
	mov.u32 	%r16, %ctaid.z;
	mov.u32 	%r17, %ntid.z;
	mul.lo.s32 	%r18, %r16, %r17;
	mov.u32 	%r19, %ctaid.x;
	mov.u32 	%r20, %ntid.x;
	mad.lo.s32 	%r2, %r19, %r20, %r1;
	mov.u32 	%r21, %ctaid.y;
	mov.u32 	%r22, %ntid.y;
	mad.lo.s32 	%r3, %r21, %r22, %r15;
	mul.lo.s32 	%r4, %r13, %r15;
	add.s32 	%r23, %r4, %r1;
	mul.lo.s32 	%r5, %r13, %r13;
	mul.lo.s32 	%r24, %r18, %r13;
	add.s32 	%r6, %r24, %r1;
	add.s32 	%r7, %r24, %r15;
	mad.lo.s32 	%r25, %r14, %r3, %r6;
	mul.wide.s32 	%rd6, %r25, 4;
	add.s64 	%rd7, %rd5, %rd6;
	ld.global.f32 	%f5, [%rd7];
	shl.b32 	%r26, %r23, 2;
	mov.u32 	%r27, sharedCache;
	add.s32 	%r28, %r27, %r26;
	st.shared.f32 	[%r28], %f5;
	mad.lo.s32 	%r29, %r7, %r12, %r2;
	mul.wide.s32 	%rd8, %r29, 4;
	add.s64 	%rd9, %rd4, %rd8;
	ld.global.f32 	%f6, [%rd9];
	shl.b32 	%r30, %r5, 2;
	add.s32 	%r31, %r28, %r30;
	st.shared.f32 	[%r31], %f6;
	bar.sync 	0;
	setp.ge.s32 	%p1, %r3, %r11;
	setp.ge.s32 	%p2, %r2, %r12;
	or.pred  	%p3, %p1, %p2;
	setp.lt.s32 	%p4, %r13, 1;
	mov.f32 	%f12, 0f00000000;
	or.pred  	%p5, %p3, %p4;
	@%p5 bra 	$L__BB0_4;
	add.s32 	%r8, %r5, %r1;
	mov.f32 	%f12, 0f00000000;
	mov.b32 	%r43, 0;
$L__BB0_2:
	add.s32 	%r33, %r43, %r6;
	setp.gt.s32 	%p6, %r33, %r12;
	add.s32 	%r34, %r43, %r7;
	setp.gt.s32 	%p7, %r34, %r11;
	or.pred  	%p8, %p6, %p7;
	@%p8 bra 	$L__BB0_4;
	add.s32 	%r35, %r43, %r4;
	shl.b32 	%r36, %r35, 2;
	add.s32 	%r38, %r27, %r36;
	ld.shared.f32 	%f8, [%r38];
	mad.lo.s32 	%r39, %r43, %r13, %r8;
	shl.b32 	%r40, %r39, 2;
	add.s32 	%r41, %r27, %r40;
	ld.shared.f32 	%f9, [%r41];
	fma.rn.f32 	%f12, %f8, %f9, %f12;
	add.s32 	%r43, %r43, 1;
	setp.ne.s32 	%p9, %r43, %r13;
	@%p9 bra 	$L__BB0_2;
$L__BB0_4:
	cvta.to.global.u64 	%rd10, %rd1;
	mad.lo.s32 	%r42, %r12, %r3, %r2;
	mul.wide.s32 	%rd11, %r42, 4;
	add.s64 	%rd12, %rd10, %rd11;
	atom.global.add.f32 	%f10, [%rd12], %f12;
	ret;

}
	// .globl	_Z15MatrixMulKernelPfS_S_iii
.visible .entry _Z15MatrixMulKernelPfS_S_iii(
	.param .u64 .ptr .align 1 _Z15MatrixMulKernelPfS_S_iii_param_0,
	.param .u64 .ptr .align 1 _Z15MatrixMulKernelPfS_S_iii_param_1,
	.param .u64 .ptr .align 1 _Z15MatrixMulKernelPfS_S_iii_param_2,
	.param .u32 _Z15MatrixMulKernelPfS_S_iii_param_3,
	.param .u32 _Z15MatrixMulKernelPfS_S_iii_param_4,
	.param .u32 _Z15MatrixMulKernelPfS_S_iii_param_5
)
{
	.reg .pred 	%p<13>;
	.reg .b32 	%r<41>;
	.reg .b32 	%f<68>;
	.reg .b64 	%rd<53>;

	ld.param.u64 	%rd7, [_Z15MatrixMulKernelPfS_S_iii_param_0];
	ld.param.u64 	%rd8, [_Z15MatrixMulKernelPfS_S_iii_param_1];
	ld.param.u64 	%rd6, [_Z15MatrixMulKernelPfS_S_iii_param_2];
	ld.param.u32 	%r20, [_Z15MatrixMulKernelPfS_S_iii_param_3];
	ld.param.u32 	%r18, [_Z15MatrixMulKernelPfS_S_iii_param_4];
	ld.param.u32 	%r19, [_Z15MatrixMulKernelPfS_S_iii_param_5];
	cvta.to.global.u64 	%rd1, %rd8;
	cvta.to.global.u64 	%rd2, %rd7;
	mov.u32 	%r21, %ctaid.y;
	mov.u32 	%r22, %ntid.y;
	mov.u32 	%r23, %tid.y;
	mad.lo.s32 	%r1, %r21, %r22, %r23;
	mov.u32 	%r24, %ctaid.x;
	mov.u32 	%r25, %ntid.x;
	mov.u32 	%r26, %tid.x;
	mad.lo.s32 	%r2, %r24, %r25, %r26;
	setp.ge.s32 	%p1, %r1, %r20;
	setp.ge.s32 	%p2, %r2, %r19;
	or.pred  	%p3, %p1, %p2;
	@%p3 bra 	$L__BB1_14;
	setp.lt.s32 	%p4, %r18, 1;
	mov.f32 	%f67, 0f00000000;
	@%p4 bra 	$L__BB1_13;
	mul.lo.s32 	%r3, %r18, %r1;
	and.b32  	%r4, %r18, 7;
	setp.lt.u32 	%p5, %r18, 8;
	mov.f32 	%f67, 0f00000000;
	mov.b32 	%r39, 0;
	@%p5 bra 	$L__BB1_5;
	and.b32  	%r39, %r18, 2147483640;
	neg.s32 	%r37, %r39;
	shl.b32 	%r7, %r19, 3;
	mul.wide.u32 	%rd9, %r3, 4;
	add.s64 	%rd10, %rd9, %rd2;
	add.s64 	%rd52, %rd10, 16;
	mov.f32 	%f67, 0f00000000;
	mul.wide.s32 	%rd13, %r19, 4;
	mov.u32 	%r36, %r2;
$L__BB1_4:
	.pragma "nounroll";
	ld.global.f32 	%f17, [%rd52+-16];
	mul.wide.s32 	%rd11, %r36, 4;
	add.s64 	%rd12, %rd1, %rd11;
	ld.global.f32 	%f18, [%rd12];
	fma.rn.f32 	%f19, %f17, %f18, %f67;
	ld.global.f32 	%f20, [%rd52+-12];
	add.s64 	%rd14, %rd12, %rd13;
	ld.global.f32 	%f21, [%rd14];
	fma.rn.f32 	%f22, %f20, %f21, %f19;
	ld.global.f32 	%f23, [%rd52+-8];
	add.s64 	%rd15, %rd14, %rd13;
	ld.global.f32 	%f24, [%rd15];
	fma.rn.f32 	%f25, %f23, %f24, %f22;
	ld.global.f32 	%f26, [%rd52+-4];
	add.s64 	%rd16, %rd15, %rd13;
	ld.global.f32 	%f27, [%rd16];
	fma.rn.f32 	%f28, %f26, %f27, %f25;
	ld.global.f32 	%f29, [%rd52];
	add.s64 	%rd17, %rd16, %rd13;
	ld.global.f32 	%f30, [%rd17];
	fma.rn.f32 	%f31, %f29, %f30, %f28;
	ld.global.f32 	%f32, [%rd52+4];
	add.s64 	%rd18, %rd17, %rd13;
	ld.global.f32 	%f33, [%rd18];
	fma.rn.f32 	%f34, %f32, %f33, %f31;
	ld.global.f32 	%f35, [%rd52+8];
	add.s64 	%rd19, %rd18, %rd13;
	ld.global.f32 	%f36, [%rd19];
	fma.rn.f32 	%f37, %f35, %f36, %f34;
	ld.global.f32 	%f38, [%rd52+12];
	add.s64 	%rd20, %rd19, %rd13;
	ld.global.f32 	%f39, [%rd20];
	fma.rn.f32 	%f67, %f38, %f39, %f37;
	add.s32 	%r37, %r37, 8;
	add.s32 	%r36, %r36, %r7;
	add.s64 	%rd52, %rd52, 32;
	setp.ne.s32 	%p6, %r37, 0;
	@%p6 bra 	$L__BB1_4;
$L__BB1_5:
	setp.eq.s32 	%p7, %r4, 0;
	@%p7 bra 	$L__BB1_13;
	and.b32  	%r13, %r18, 3;
	setp.lt.u32 	%p8, %r4, 4;
	@%p8 bra 	$L__BB1_8;
	add.s32 	%r28, %r39, %r3;
	mul.wide.u32 	%rd21, %r28, 4;
	add.s64 	%rd22, %rd2, %rd21;
	ld.global.f32 	%f41, [%rd22];
	mad.lo.s32 	%r29, %r39, %r19, %r2;
	mul.wide.s32 	%rd23, %r29, 4;
	add.s64 	%rd24, %rd1, %rd23;
	ld.global.f32 	%f42, [%rd24];
	fma.rn.f32 	%f43, %f41, %f42, %f67;
	cvt.u64.u32 	%rd25, %r3;
	cvt.u64.u32 	%rd26, %r39;
	add.s64 	%rd27, %rd26, %rd25;
	shl.b64 	%rd28, %rd27, 2;
	add.s64 	%rd29, %rd2, %rd28;
	ld.global.f32 	%f44, [%rd29+4];
	mul.wide.s32 	%rd30, %r19, 4;
	add.s64 	%rd31, %rd24, %rd30;
	ld.global.f32 	%f45, [%rd31];
	fma.rn.f32 	%f46, %f44, %f45, %f43;
	ld.global.f32 	%f47, [%rd29+8];
	add.s64 	%rd32, %rd31, %rd30;
	ld.global.f32 	%f48, [%rd32];
	fma.rn.f32 	%f49, %f47, %f48, %f46;
	ld.global.f32 	%f50, [%rd29+12];
	add.s64 	%rd33, %rd32, %rd30;
	ld.global.f32 	%f51, [%rd33];
	fma.rn.f32 	%f67, %f50, %f51, %f49;
	add.s32 	%r39, %r39, 4;
$L__BB1_8:
	setp.eq.s32 	%p9, %r13, 0;
	@%p9 bra 	$L__BB1_13;
	setp.eq.s32 	%p10, %r13, 1;
	@%p10 bra 	$L__BB1_11;
	add.s32 	%r30, %r39, %r3;
	mul.wide.u32 	%rd34, %r30, 4;
	add.s64 	%rd35, %rd2, %rd34;
	ld.global.f32 	%f53, [%rd35];
	mad.lo.s32 	%r31, %r39, %r19, %r2;
	mul.wide.s32 	%rd36, %r31, 4;
	add.s64 	%rd37, %rd1, %rd36;
	ld.global.f32 	%f54, [%rd37];
	fma.rn.f32 	%f55, %f53, %f54, %f67;
	cvt.u64.u32 	%rd38, %r3;
	cvt.u64.u32 	%rd39, %r39;
	add.s64 	%rd40, %rd39, %rd38;
	shl.b64 	%rd41, %rd40, 2;
	add.s64 	%rd42, %rd2, %rd41;
	ld.global.f32 	%f56, [%rd42+4];
	mul.wide.s32 	%rd43, %r19, 4;
	add.s64 	%rd44, %rd37, %rd43;
	ld.global.f32 	%f57, [%rd44];
	fma.rn.f32 	%f67, %f56, %f57, %f55;
	add.s32 	%r39, %r39, 2;
$L__BB1_11:
	and.b32  	%r32, %r18, 1;
	setp.eq.b32 	%p11, %r32, 1;
	not.pred 	%p12, %p11;
	@%p12 bra 	$L__BB1_13;
	add.s32 	%r33, %r39, %r3;
	mul.wide.u32 	%rd45, %r33, 4;
	add.s64 	%rd46, %rd2, %rd45;
	ld.global.f32 	%f58, [%rd46];
	mad.lo.s32 	%r34, %r39, %r19, %r2;
	mul.wide.s32 	%rd47, %r34, 4;
	add.s64 	%rd48, %rd1, %rd47;
	ld.global.f32 	%f59, [%rd48];
	fma.rn.f32 	%f67, %f58, %f59, %f67;
$L__BB1_13:
	mad.lo.s32 	%r35, %r19, %r1, %r2;
	cvta.to.global.u64 	%rd49, %rd6;
	mul.wide.s32 	%rd50, %r35, 4;
	add.s64 	%rd51, %rd49, %rd50;
	st.global.f32 	[%rd51], %f67;
$L__BB1_14:
	ret;

}


// ===== COMPILED SASS (sm_100) =====

	.target	sm_100

	.elftype	@"ET_EXEC"


//--------------------- .note.nv.tkinfo           --------------------------
	.section	.note.nv.tkinfo,"",@"SHT_NOTE"
	.sectionflags	@"SHF_NOTE_NV_TKINFO"
	.tkinfo
        /*0018*/ 	.word	0x00000002
        /*0030*/ 	.string	""
        /*0030*/ 	.string	"ptxas"
        /*0030*/ 	.string	"Cuda compilation tools, release 13.0, V13.0.88"
        /*0030*/ 	.string	"Build cuda_13.0.r13.0/compiler.36424714_0"
        /*0030*/ 	.string	"-arch sm_100 -m 64 "



//--------------------- .note.nv.cuinfo           --------------------------
	.section	.note.nv.cuinfo,"",@"SHT_NOTE"
	.sectionflags	@"SHF_NOTE_NV_CUINFO"
        /*0018*/ 	.short	0x0002
        /*001a*/ 	.short	0x0064
        /*001c*/ 	.short	0x0082
	.zero		2


//--------------------- .nv.info                  --------------------------
	.section	.nv.info,"",@"SHT_CUDA_INFO"
	.align	4


	//----- nvinfo : EIATTR_REGCOUNT
	.align		4
        /*0000*/ 	.byte	0x04, 0x2f
        /*0002*/ 	.short	(.L_1 - .L_0)
	.align		4
.L_0:
        /*0004*/ 	.word	index@(_Z20MatrixTiledMulKernelPfS_S_iiii)
        /*0008*/ 	.word	0x00000012


	//----- nvinfo : EIATTR_FRAME_SIZE
	.align		4
.L_1:
        /*000c*/ 	.byte	0x04, 0x11
        /*000e*/ 	.short	(.L_3 - .L_2)
	.align		4
.L_2:
        /*0010*/ 	.word	index@(_Z20MatrixTiledMulKernelPfS_S_iiii)
        /*0014*/ 	.word	0x00000000


	//----- nvinfo : EIATTR_REGCOUNT
	.align		4
.L_3:
        /*0018*/ 	.byte	0x04, 0x2f
        /*001a*/ 	.short	(.L_5 - .L_4)
	.align		4
.L_4:
        /*001c*/ 	.word	index@(_Z15MatrixMulKernelPfS_S_iii)
        /*0020*/ 	.word	0x00000020


	//----- nvinfo : EIATTR_FRAME_SIZE
	.align		4
.L_5:
        /*0024*/ 	.byte	0x04, 0x11
        /*0026*/ 	.short	(.L_7 - .L_6)
	.align		4
.L_6:
        /*0028*/ 	.word	index@(_Z15MatrixMulKernelPfS_S_iii)
        /*002c*/ 	.word	0x00000000


	//----- nvinfo : EIATTR_MIN_STACK_SIZE
	.align		4
.L_7:
        /*0030*/ 	.byte	0x04, 0x12
        /*0032*/ 	.short	(.L_9 - .L_8)
	.align		4
.L_8:
        /*0034*/ 	.word	index@(_Z15MatrixMulKernelPfS_S_iii)
        /*0038*/ 	.word	0x00000000


	//----- nvinfo : EIATTR_MIN_STACK_SIZE
	.align		4
.L_9:
        /*003c*/ 	.byte	0x04, 0x12
        /*003e*/ 	.short	(.L_11 - .L_10)
	.align		4
.L_10:
        /*0040*/ 	.word	index@(_Z20MatrixTiledMulKernelPfS_S_iiii)
        /*0044*/ 	.word	0x00000000
.L_11:


//--------------------- .nv.compat                --------------------------
	.section	.nv.compat,"",@"SHT_CUDA_COMPAT_INFO"
	.align	4
        /*0000*/ 	.byte	0x02, 0x09, 0x00, 0x00, 0x02, 0x02, 0x01, 0x00, 0x02, 0x05, 0x05, 0x00, 0x03, 0x07, 0x01, 0x01
        /*0010*/ 	.byte	0x02, 0x03, 0x00, 0x00, 0x02, 0x06, 0x01, 0x00, 0x04, 0x0b, 0x08, 0x00, 0x09, 0x00, 0x00, 0x00
        /*0020*/ 	.byte	0x00, 0x00, 0x00, 0x00


//--------------------- .nv.info._Z15MatrixMulKernelPfS_S_iii --------------------------
	.section	.nv.info._Z15MatrixMulKernelPfS_S_iii,"",@"SHT_CUDA_INFO"
	.sectionflags	@""
	.align	4


	//----- nvinfo : EIATTR_CUDA_API_VERSION
	.align		4
        /*0000*/ 	.byte	0x04, 0x37
        /*0002*/ 	.short	(.L_13 - .L_12)
.L_12:
        /*0004*/ 	.word	0x00000082


	//----- nvinfo : EIATTR_KPARAM_INFO
	.align		4
.L_13:
        /*0008*/ 	.byte	0x04, 0x17
        /*000a*/ 	.short	(.L_15 - .L_14)
.L_14:
        /*000c*/ 	.word	0x00000000
        /*0010*/ 	.short	0x0005
        /*0012*/ 	.short	0x0020
        /*0014*/ 	.byte	0x00, 0xf0, 0x11, 0x00


	//----- nvinfo : EIATTR_KPARAM_INFO
	.align		4
.L_15:
        /*0018*/ 	.byte	0x04, 0x17
        /*001a*/ 	.short	(.L_17 - .L_16)
.L_16:
        /*001c*/ 	.word	0x00000000
        /*0020*/ 	.short	0x0004
        /*0022*/ 	.short	0x001c
        /*0024*/ 	.byte	0x00, 0xf0, 0x11, 0x00


	//----- nvinfo : EIATTR_KPARAM_INFO
	.align		4
.L_17:
        /*0028*/ 	.byte	0x04, 0x17
        /*002a*/ 	.short	(.L_19 - .L_18)
.L_18:
        /*002c*/ 	.word	0x00000000
        /*0030*/ 	.short	0x0003
        /*0032*/ 	.short	0x0018
        /*0034*/ 	.byte	0x00, 0xf0, 0x11, 0x00


	//----- nvinfo : EIATTR_KPARAM_INFO
	.align		4
.L_19:
        /*0038*/ 	.byte	0x04, 0x17
        /*003a*/ 	.short	(.L_21 - .L_20)
.L_20:
        /*003c*/ 	.word	0x00000000
        /*0040*/ 	.short	0x0002
        /*0042*/ 	.short	0x0010
        /*0044*/ 	.byte	0x00, 0xf5, 0x21, 0x00


	//----- nvinfo : EIATTR_KPARAM_INFO
	.align		4
.L_21:
        /*0048*/ 	.byte	0x04, 0x17
        /*004a*/ 	.short	(.L_23 - .L_22)
.L_22:
        /*004c*/ 	.word	0x00000000
        /*0050*/ 	.short	0x0001
        /*0052*/ 	.short	0x0008
        /*0054*/ 	.byte	0x00, 0xf5, 0x21, 0x00


	//----- nvinfo : EIATTR_KPARAM_INFO
	.align		4
.L_23:
        /*0058*/ 	.byte	0x04, 0x17
        /*005a*/ 	.short	(.L_25 - .L_24)
.L_24:
        /*005c*/ 	.word	0x00000000
        /*0060*/ 	.short	0x0000
        /*0062*/ 	.short	0x0000
        /*0064*/ 	.byte	0x00, 0xf5, 0x21, 0x00


	//----- nvinfo : EIATTR_SPARSE_MMA_MASK
	.align		4
.L_25:
        /*0068*/ 	.byte	0x03, 0x50
        /*006a*/ 	.short	0x0000


	//----- nvinfo : EIATTR_MAXREG_COUNT
	.align		4
        /*006c*/ 	.byte	0x03, 0x1b
        /*006e*/ 	.short	0x00ff


	//----- nvinfo : EIATTR_MERCURY_ISA_VERSION
	.align		4
        /*0070*/ 	.byte	0x03, 0x5f
        /*0072*/ 	.short	0x0101


	//----- nvinfo : EIATTR_VRC_CTA_INIT_COUNT
	.align		4
        /*0074*/ 	.byte	0x02, 0x4a
	.zero		1
	.zero		1


	//----- nvinfo : EIATTR_EXIT_INSTR_OFFSETS
	.align		4
        /*0078*/ 	.byte	0x04, 0x1c
        /*007a*/ 	.short	(.L_27 - .L_26)


	//   ....[0]....
.L_26:
        /*007c*/ 	.word	0x000000d0


	//   ....[1]....
        /*0080*/ 	.word	0x000008f0


	//----- nvinfo : EIATTR_CBANK_PARAM_SIZE
	.align		4
.L_27:
        /*0084*/ 	.byte	0x03, 0x19
        /*0086*/ 	.short	0x0024


	//----- nvinfo : EIATTR_PARAM_CBANK
	.align		4
        /*0088*/ 	.byte	0x04, 0x0a
        /*008a*/ 	.short	(.L_29 - .L_28)
	.align		4
.L_28:
        /*008c*/ 	.word	index@(.nv.constant0._Z15MatrixMulKernelPfS_S_iii)
        /*0090*/ 	.short	0x0380
        /*0092*/ 	.short	0x0024


	//----- nvinfo : EIATTR_SW_WAR
	.align		4
.L_29:
        /*0094*/ 	.byte	0x04, 0x36
        /*0096*/ 	.short	(.L_31 - .L_30)
.L_30:
        /*0098*/ 	.word	0x00000008
.L_31:


//--------------------- .nv.info._Z20MatrixTiledMulKernelPfS_S_iiii --------------------------
	.section	.nv.info._Z20MatrixTiledMulKernelPfS_S_iiii,"",@"SHT_CUDA_INFO"
	.sectionflags	@""
	.align	4


	//----- nvinfo : EIATTR_CUDA_API_VERSION
	.align		4
        /*0000*/ 	.byte	0x04, 0x37
        /*0002*/ 	.short	(.L_33 - .L_32)
.L_32:
        /*0004*/ 	.word	0x00000082


	//----- nvinfo : EIATTR_KPARAM_INFO
	.align		4
.L_33:
        /*0008*/ 	.byte	0x04, 0x17
        /*000a*/ 	.short	(.L_35 - .L_34)
.L_34:
        /*000c*/ 	.word	0x00000000
        /*0010*/ 	.short	0x0006
        /*0012*/ 	.short	0x0024
        /*0014*/ 	.byte	0x00, 0xf0, 0x11, 0x00


	//----- nvinfo : EIATTR_KPARAM_INFO
	.align		4
.L_35:
        /*0018*/ 	.byte	0x04, 0x17
        /*001a*/ 	.short	(.L_37 - .L_36)
.L_36:
        /*001c*/ 	.word	0x00000000
        /*0020*/ 	.short	0x0005
        /*0022*/ 	.short	0x0020
        /*0024*/ 	.byte	0x00, 0xf0, 0x11, 0x00


	//----- nvinfo : EIATTR_KPARAM_INFO
	.align		4
.L_37:
        /*0028*/ 	.byte	0x04, 0x17
        /*002a*/ 	.short	(.L_39 - .L_38)
.L_38:
        /*002c*/ 	.word	0x00000000
        /*0030*/ 	.short	0x0004
        /*0032*/ 	.short	0x001c
        /*0034*/ 	.byte	0x00, 0xf0, 0x11, 0x00


	//----- nvinfo : EIATTR_KPARAM_INFO
	.align		4
.L_39:
        /*0038*/ 	.byte	0x04, 0x17
        /*003a*/ 	.short	(.L_41 - .L_40)
.L_40:
        /*003c*/ 	.word	0x00000000
        /*0040*/ 	.short	0x0003
        /*0042*/ 	.short	0x0018
        /*0044*/ 	.byte	0x00, 0xf0, 0x11, 0x00


	//----- nvinfo : EIATTR_KPARAM_INFO
	.align		4
.L_41:
        /*0048*/ 	.byte	0x04, 0x17
        /*004a*/ 	.short	(.L_43 - .L_42)
.L_42:
        /*004c*/ 	.word	0x00000000
        /*0050*/ 	.short	0x0002
        /*0052*/ 	.short	0x0010
        /*0054*/ 	.byte	0x00, 0xf5, 0x21, 0x00


	//----- nvinfo : EIATTR_KPARAM_INFO
	.align		4
.L_43:
        /*0058*/ 	.byte	0x04, 0x17
        /*005a*/ 	.short	(.L_45 - .L_44)
.L_44:
        /*005c*/ 	.word	0x00000000
        /*0060*/ 	.short	0x0001
        /*0062*/ 	.short	0x0008
        /*0064*/ 	.byte	0x00, 0xf5, 0x21, 0x00


	//----- nvinfo : EIATTR_KPARAM_INFO
	.align		4
.L_45:
        /*0068*/ 	.byte	0x04, 0x17
        /*006a*/ 	.short	(.L_47 - .L_46)
.L_46:
        /*006c*/ 	.word	0x00000000
        /*0070*/ 	.short	0x0000
        /*0072*/ 	.short	0x0000
        /*0074*/ 	.byte	0x00, 0xf5, 0x21, 0x00


	//----- nvinfo : EIATTR_SPARSE_MMA_MASK
	.align		4
.L_47:
        /*0078*/ 	.byte	0x03, 0x50
        /*007a*/ 	.short	0x0000


	//----- nvinfo : EIATTR_MAXREG_COUNT
	.align		4
        /*007c*/ 	.byte	0x03, 0x1b
        /*007e*/ 	.short	0x00ff


	//----- nvinfo : EIATTR_NUM_BARRIERS
	.align		4
        /*0080*/ 	.byte	0x02, 0x4c
        /*0082*/ 	.byte	0x01
	.zero		1


	//----- nvinfo : EIATTR_MERCURY_ISA_VERSION
	.align		4
        /*0084*/ 	.byte	0x03, 0x5f
        /*0086*/ 	.short	0x0101


	//----- nvinfo : EIATTR_VRC_CTA_INIT_COUNT
	.align		4
        /*0088*/ 	.byte	0x02, 0x4a
	.zero		1
	.zero		1


	//----- nvinfo : EIATTR_EXIT_INSTR_OFFSETS
	.align		4
        /*008c*/ 	.byte	0x04, 0x1c
        /*008e*/ 	.short	(.L_49 - .L_48)


	//   ....[0]....
.L_48:
        /*0090*/ 	.word	0x00000440


	//----- nvinfo : EIATTR_CRS_STACK_SIZE
	.align		4
.L_49:
        /*0094*/ 	.byte	0x04, 0x1e
        /*0096*/ 	.short	(.L_51 - .L_50)
.L_50:
        /*0098*/ 	.word	0x00000000


	//----- nvinfo : EIATTR_CBANK_PARAM_SIZE
	.align		4
.L_51:
        /*009c*/ 	.byte	0x03, 0x19
        /*009e*/ 	.short	0x0028


	//----- nvinfo : EIATTR_PARAM_CBANK
	.align		4
        /*00a0*/ 	.byte	0x04, 0x0a
        /*00a2*/ 	.short	(.L_53 - .L_52)
	.align		4
.L_52:
        /*00a4*/ 	.word	index@(.nv.constant0._Z20MatrixTiledMulKernelPfS_S_iiii)
        /*00a8*/ 	.short	0x0380
        /*00aa*/ 	.short	0x0028


	//----- nvinfo : EIATTR_SW_WAR
	.align		4
.L_53:
        /*00ac*/ 	.byte	0x04, 0x36
        /*00ae*/ 	.short	(.L_55 - .L_54)
.L_54:
        /*00b0*/ 	.word	0x00000008
.L_55:


//--------------------- .nv.callgraph             --------------------------
	.section	.nv.callgraph,"",@"SHT_CUDA_CALLGRAPH"
	.align	4
	.sectionentsize	8
	.align		4
        /*0000*/ 	.word	0x00000000
	.align		4
        /*0004*/ 	.word	0xffffffff
	.align		4
        /*0008*/ 	.word	0x00000000
	.align		4
        /*000c*/ 	.word	0xfffffffe
	.align		4
        /*0010*/ 	.word	0x00000000
	.align		4
        /*0014*/ 	.word	0xfffffffd
	.align		4
        /*0018*/ 	.word	0x00000000
	.align		4
        /*001c*/ 	.word	0xfffffffc


//--------------------- .text._Z15MatrixMulKernelPfS_S_iii --------------------------
	.section	.text._Z15MatrixMulKernelPfS_S_iii,"ax",@progbits
	.align	128
        .global         _Z15MatrixMulKernelPfS_S_iii
        .type           _Z15MatrixMulKernelPfS_S_iii,@function
        .size           _Z15MatrixMulKernelPfS_S_iii,(.L_x_9 - _Z15MatrixMulKernelPfS_S_iii)
        .other          _Z15MatrixMulKernelPfS_S_iii,@"STO_CUDA_ENTRY STV_DEFAULT"
_Z15MatrixMulKernelPfS_S_iii:
.text._Z15MatrixMulKernelPfS_S_iii:
[----:B------:R-:W-:Y:S01]  /*0000*/  LDC R1, c[0x0][0x37c] ;  /* 0x0000df00ff017b82 */ /* 0x000fe20000000800 */
[----:B------:R-:W0:Y:S07]  /*0010*/  S2R R5, SR_TID.X ;  /* 0x0000000000057919 */ /* 0x000e2e0000002100 */
[----:B------:R-:W1:Y:S01]  /*0020*/  LDC R16, c[0x0][0x364] ;  /* 0x0000d900ff107b82 */ /* 0x000e620000000800 */
[----:B------:R-:W2:Y:S01]  /*0030*/  LDCU UR6, c[0x0][0x398] ;  /* 0x00007300ff0677ac */ /* 0x000ea20008000800 */
[----:B------:R-:W1:Y:S06]  /*0040*/  S2R R3, SR_TID.Y ;  /* 0x0000000000037919 */ /* 0x000e6c0000002200 */
[----:B------:R-:W0:Y:S08]  /*0050*/  S2UR UR5, SR_CTAID.X ;  /* 0x00000000000579c3 */ /* 0x000e300000002500 */
[----:B------:R-:W0:Y:S08]  /*0060*/  LDC R0, c[0x0][0x360] ;  /* 0x0000d800ff007b82 */ /* 0x000e300000000800 */
[----:B------:R-:W1:Y:S08]  /*0070*/  S2UR UR4, SR_CTAID.Y ;  /* 0x00000000000479c3 */ /* 0x000e700000002600 */
[----:B------:R-:W3:Y:S01]  /*0080*/  LDC R17, c[0x0][0x3a0] ;  /* 0x0000e800ff117b82 */ /* 0x000ee20000000800 */
[----:B0-----:R-:W-:-:S02]  /*0090*/  IMAD R0, R0, UR5, R5 ;  /* 0x0000000500007c24 */ /* 0x001fc4000f8e0205 */
[----:B-1----:R-:W-:-:S03]  /*00a0*/  IMAD R16, R16, UR4, R3 ;  /* 0x0000000410107c24 */ /* 0x002fc6000f8e0203 */
[----:B---3--:R-:W-:-:S04]  /*00b0*/  ISETP.GE.AND P0, PT, R0, R17, PT ;  /* 0x000000110000720c */ /* 0x008fc80003f06270 */
[----:B--2---:R-:W-:-:S13]  /*00c0*/  ISETP.GE.OR P0, PT, R16, UR6, P0 ;  /* 0x0000000610007c0c */ /* 0x004fda0008706670 */
[----:B------:R-:W-:Y:S05]  /*00d0*/  @P0 EXIT ;  /* 0x000000000000094d */ /* 0x000fea0003800000 */
[----:B------:R-:W0:Y:S01]  /*00e0*/  LDC R19, c[0x0][0x39c] ;  /* 0x0000e700ff137b82 */ /* 0x000e220000000800 */
[----:B------:R-:W1:Y:S01]  /*00f0*/  LDCU.64 UR4, c[0x0][0x358] ;  /* 0x00006b00ff0477ac */ /* 0x000e620008000a00 */
[----:B------:R-:W-:Y:S01]  /*0100*/  HFMA2 R24, -RZ, RZ, 0, 0 ;  /* 0x00000000ff187431 */ /* 0x000fe200000001ff */
[----:B0-----:R-:W-:-:S13]  /*0110*/  ISETP.GE.AND P0, PT, R19, 0x1, PT ;  /* 0x000000011300780c */ /* 0x001fda0003f06270 */
[----:B-1----:R-:W-:Y:S05]  /*0120*/  @!P0 BRA `(.L_x_0) ;  /* 0x0000000400e08947 */ /* 0x002fea0003800000 */
[C---:B------:R-:W-:Y:S01]  /*0130*/  ISETP.GE.U32.AND P1, PT, R19.reuse, 0x8, PT ;  /* 0x000000081300780c */ /* 0x040fe20003f26070 */
[----:B------:R-:W-:Y:S01]  /*0140*/  IMAD R20, R16, R19, RZ ;  /* 0x0000001310147224 */ /* 0x000fe200078e02ff */
[----:B------:R-:W-:Y:S02]  /*0150*/  LOP3.LUT R27, R19, 0x7, RZ, 0xc0, !PT ;  /* 0x00000007131b7812 */ /* 0x000fe400078ec0ff */
[----:B------:R-:W-:Y:S02]  /*0160*/  MOV R24, RZ ;  /* 0x000000ff00187202 */ /* 0x000fe40000000f00 */
[----:B------:R-:W-:Y:S02]  /*0170*/  ISETP.NE.AND P0, PT, R27, RZ, PT ;  /* 0x000000ff1b00720c */ /* 0x000fe40003f05270 */
[----:B------:R-:W-:-:S05]  /*0180*/  MOV R21, RZ ;  /* 0x000000ff00157202 */ /* 0x000fca0000000f00 */
[----:B------:R-:W-:Y:S06]  /*0190*/  @!P1 BRA `(.L_x_1) ;  /* 0x0000000000c49947 */ /* 0x000fec0003800000 */
[----:B------:R-:W0:Y:S01]  /*01a0*/  LDC.64 R2, c[0x0][0x380] ;  /* 0x0000e000ff027b82 */ /* 0x000e220000000a00 */
[----:B------:R-:W-:Y:S02]  /*01b0*/  LOP3.LUT R21, R19, 0x7ffffff8, RZ, 0xc0, !PT ;  /* 0x7ffffff813157812 */ /* 0x000fe400078ec0ff */
[----:B------:R-:W-:Y:S02]  /*01c0*/  MOV R24, RZ ;  /* 0x000000ff00187202 */ /* 0x000fe40000000f00 */
[----:B------:R-:W-:Y:S02]  /*01d0*/  MOV R18, R0 ;  /* 0x0000000000127202 */ /* 0x000fe40000000f00 */
[----:B------:R-:W-:Y:S01]  /*01e0*/  IADD3 R22, PT, PT, -R21, RZ, RZ ;  /* 0x000000ff15167210 */ /* 0x000fe20007ffe1ff */
[----:B0-----:R-:W-:-:S03]  /*01f0*/  IMAD.WIDE.U32 R2, R20, 0x4, R2 ;  /* 0x0000000414027825 */ /* 0x001fc600078e0002 */
[----:B------:R-:W-:-:S04]  /*0200*/  IADD3 R4, P1, PT, R2, 0x10, RZ ;  /* 0x0000001002047810 */ /* 0x000fc80007f3e0ff */
[----:B------:R-:W-:-:S09]  /*0210*/  IADD3.X R5, PT, PT, RZ, R3, RZ, P1, !PT ;  /* 0x00000003ff057210 */ /* 0x000fd20000ffe4ff */
.L_x_2:
[----:B------:R-:W0:Y:S01]  /*0220*/  LDC.64 R14, c[0x0][0x388] ;  /* 0x0000e200ff0e7b82 */ /* 0x000e220000000a00 */
[----:B------:R-:W-:Y:S02]  /*0230*/  MOV R2, R4 ;  /* 0x0000000400027202 */ /* 0x000fe40000000f00 */
[----:B------:R-:W-:-:S05]  /*0240*/  MOV R3, R5 ;  /* 0x0000000500037202 */ /* 0x000fca0000000f00 */
[----:B------:R-:W2:Y:S04]  /*0250*/  LDG.E R25, desc[UR4][R2.64+-0x10] ;  /* 0xfffff00402197981 */ /* 0x000ea8000c1e1900 */
[----:B------:R-:W3:Y:S04]  /*0260*/  LDG.E R23, desc[UR4][R2.64+-0xc] ;  /* 0xfffff40402177981 */ /* 0x000ee8000c1e1900 */
[----:B------:R-:W4:Y:S04]  /*0270*/  LDG.E R29, desc[UR4][R2.64+-0x8] ;  /* 0xfffff804021d7981 */ /* 0x000f28000c1e1900 */
[----:B------:R-:W5:Y:S01]  /*0280*/  LDG.E R28, desc[UR4][R2.64+-0x4] ;  /* 0xfffffc04021c7981 */ /* 0x000f62000c1e1900 */
[----:B0-----:R-:W-:-:S05]  /*0290*/  IMAD.WIDE R14, R18, 0x4, R14 ;  /* 0x00000004120e7825 */ /* 0x001fca00078e020e */
[----:B------:R0:W2:Y:S01]  /*02a0*/  LDG.E R26, desc[UR4][R14.64] ;  /* 0x000000040e1a7981 */ /* 0x0000a2000c1e1900 */
[----:B------:R-:W-:-:S04]  /*02b0*/  IMAD.WIDE R12, R17, 0x4, R14 ;  /* 0x00000004110c7825 */ /* 0x000fc800078e020e */
[C---:B------:R-:W-:Y:S02]  /*02c0*/  IMAD.WIDE R4, R17.reuse, 0x4, R12 ;  /* 0x0000000411047825 */ /* 0x040fe400078e020c */
[----:B------:R-:W3:Y:S02]  /*02d0*/  LDG.E R12, desc[UR4][R12.64] ;  /* 0x000000040c0c7981 */ /* 0x000ee4000c1e1900 */
[C---:B------:R-:W-:Y:S02]  /*02e0*/  IMAD.WIDE R8, R17.reuse, 0x4, R4 ;  /* 0x0000000411087825 */ /* 0x040fe400078e0204 */
[----:B------:R-:W4:Y:S02]  /*02f0*/  LDG.E R4, desc[UR4][R4.64] ;  /* 0x0000000404047981 */ /* 0x000f24000c1e1900 */
[C---:B------:R-:W-:Y:S02]  /*0300*/  IMAD.WIDE R6, R17.reuse, 0x4, R8 ;  /* 0x0000000411067825 */ /* 0x040fe400078e0208 */
[----:B------:R-:W5:Y:S02]  /*0310*/  LDG.E R8, desc[UR4][R8.64] ;  /* 0x0000000408087981 */ /* 0x000f64000c1e1900 */
[----:B------:R-:W-:-:S02]  /*0320*/  IMAD.WIDE R10, R17, 0x4, R6 ;  /* 0x00000004110a7825 */ /* 0x000fc400078e0206 */
[----:B------:R-:W5:Y:S04]  /*0330*/  LDG.E R5, desc[UR4][R2.64] ;  /* 0x0000000402057981 */ /* 0x000f68000c1e1900 */
[----:B------:R-:W5:Y:S01]  /*0340*/  LDG.E R6, desc[UR4][R6.64] ;  /* 0x0000000406067981 */ /* 0x000f62000c1e1900 */
[----:B0-----:R-:W-:-:S03]  /*0350*/  IMAD.WIDE R14, R17, 0x4, R10 ;  /* 0x00000004110e7825 */ /* 0x001fc600078e020a */
[----:B------:R-:W5:Y:S04]  /*0360*/  LDG.E R10, desc[UR4][R10.64] ;  /* 0x000000040a0a7981 */ /* 0x000f68000c1e1900 */
[----:B------:R-:W5:Y:S04]  /*0370*/  LDG.E R13, desc[UR4][R14.64] ;  /* 0x000000040e0d7981 */ /* 0x000f68000c1e1900 */
[----:B------:R-:W5:Y:S04]  /*0380*/  LDG.E R7, desc[UR4][R2.64+0x4] ;  /* 0x0000040402077981 */ /* 0x000f68000c1e1900 */
[----:B------:R-:W5:Y:S01]  /*0390*/  LDG.E R9, desc[UR4][R2.64+0xc] ;  /* 0x00000c0402097981 */ /* 0x000f62000c1e1900 */
[----:B--2---:R-:W-:Y:S01]  /*03a0*/  FFMA R26, R25, R26, R24 ;  /* 0x0000001a191a7223 */ /* 0x004fe20000000018 */
[----:B------:R-:W-:-:S02]  /*03b0*/  IMAD.WIDE R24, R17, 0x4, R14 ;  /* 0x0000000411187825 */ /* 0x000fc400078e020e */
[----:B------:R-:W2:Y:S04]  /*03c0*/  LDG.E R14, desc[UR4][R2.64+0x8] ;  /* 0x00000804020e7981 */ /* 0x000ea8000c1e1900 */
[----:B------:R-:W2:Y:S01]  /*03d0*/  LDG.E R24, desc[UR4][R24.64] ;  /* 0x0000000418187981 */ /* 0x000ea2000c1e1900 */
[----:B---3--:R-:W-:Y:S01]  /*03e0*/  FFMA R12, R23, R12, R26 ;  /* 0x0000000c170c7223 */ /* 0x008fe2000000001a */
[----:B------:R-:W-:-:S03]  /*03f0*/  IADD3 R22, PT, PT, R22, 0x8, RZ ;  /* 0x0000000816167810 */ /* 0x000fc60007ffe0ff */
[----:B----4-:R-:W-:Y:S01]  /*0400*/  FFMA R29, R29, R4, R12 ;  /* 0x000000041d1d7223 */ /* 0x010fe2000000000c */
[----:B------:R-:W-:-:S03]  /*0410*/  ISETP.NE.AND P1, PT, R22, RZ, PT ;  /* 0x000000ff1600720c */ /* 0x000fc60003f25270 */
[----:B-----5:R-:W-:Y:S01]  /*0420*/  FFMA R8, R28, R8, R29 ;  /* 0x000000081c087223 */ /* 0x020fe2000000001d */
[----:B------:R-:W-:-:S03]  /*0430*/  IADD3 R4, P2, PT, R2, 0x20, RZ ;  /* 0x0000002002047810 */ /* 0x000fc60007f5e0ff */
[----:B------:R-:W-:Y:S01]  /*0440*/  FFMA R6, R5, R6, R8 ;  /* 0x0000000605067223 */ /* 0x000fe20000000008 */
[----:B------:R-:W-:Y:S02]  /*0450*/  IADD3.X R5, PT, PT, RZ, R3, RZ, P2, !PT ;  /* 0x00000003ff057210 */ /* 0x000fe400017fe4ff */
[----:B------:R-:W-:Y:S01]  /*0460*/  LEA R18, R17, R18, 0x3 ;  /* 0x0000001211127211 */ /* 0x000fe200078e18ff */
[----:B------:R-:W-:-:S04]  /*0470*/  FFMA R7, R7, R10, R6 ;  /* 0x0000000a07077223 */ /* 0x000fc80000000006 */
[----:B--2---:R-:W-:-:S04]  /*0480*/  FFMA R14, R14, R13, R7 ;  /* 0x0000000d0e0e7223 */ /* 0x004fc80000000007 */
[----:B------:R-:W-:Y:S01]  /*0490*/  FFMA R24, R9, R24, R14 ;  /* 0x0000001809187223 */ /* 0x000fe2000000000e */
[----:B------:R-:W-:Y:S06]  /*04a0*/  @P1 BRA `(.L_x_2) ;  /* 0xfffffffc005c1947 */ /* 0x000fec000383ffff */
.L_x_1:
[----:B------:R-:W-:Y:S05]  /*04b0*/  @!P0 BRA `(.L_x_0) ;  /* 0x0000000000fc8947 */ /* 0x000fea0003800000 */
[----:B------:R-:W-:Y:S02]  /*04c0*/  ISETP.GE.U32.AND P1, PT, R27, 0x4, PT ;  /* 0x000000041b00780c */ /* 0x000fe40003f26070 */
[----:B------:R-:W-:-:S04]  /*04d0*/  LOP3.LUT R14, R19, 0x3, RZ, 0xc0, !PT ;  /* 0x00000003130e7812 */ /* 0x000fc800078ec0ff */
[----:B------:R-:W-:-:S07]  /*04e0*/  ISETP.NE.AND P0, PT, R14, RZ, PT ;  /* 0x000000ff0e00720c */ /* 0x000fce0003f05270 */
[----:B------:R-:W-:Y:S06]  /*04f0*/  @!P1 BRA `(.L_x_3) ;  /* 0x00000000006c9947 */ /* 0x000fec0003800000 */
[----:B------:R-:W0:Y:S01]  /*0500*/  LDC.64 R4, c[0x0][0x388] ;  /* 0x0000e200ff047b82 */ /* 0x000e220000000a00 */
[----:B------:R-:W1:Y:S01]  /*0510*/  LDCU.64 UR6, c[0x0][0x380] ;  /* 0x00007000ff0677ac */ /* 0x000e620008000a00 */
[----:B------:R-:W-:Y:S01]  /*0520*/  IMAD R7, R21, R17, R0 ;  /* 0x0000001115077224 */ /* 0x000fe200078e0200 */
[CC--:B------:R-:W-:Y:S02]  /*0530*/  IADD3 R3, PT, PT, R20.reuse, R21.reuse, RZ ;  /* 0x0000001514037210 */ /* 0x0c0fe40007ffe0ff */
[----:B------:R-:W-:-:S03]  /*0540*/  IADD3 R8, P1, PT, R20, R21, RZ ;  /* 0x0000001514087210 */ /* 0x000fc60007f3e0ff */
[----:B------:R-:W2:Y:S01]  /*0550*/  LDC.64 R12, c[0x0][0x380] ;  /* 0x0000e000ff0c7b82 */ /* 0x000ea20000000a00 */
[----:B0-----:R-:W-:-:S04]  /*0560*/  IMAD.WIDE R4, R7, 0x4, R4 ;  /* 0x0000000407047825 */ /* 0x001fc800078e0204 */
[----:B------:R-:W-:Y:S02]  /*0570*/  IMAD.WIDE R6, R17, 0x4, R4 ;  /* 0x0000000411067825 */ /* 0x000fe400078e0204 */
[----:B------:R-:W3:Y:S02]  /*0580*/  LDG.E R4, desc[UR4][R4.64] ;  /* 0x0000000404047981 */ /* 0x000ee4000c1e1900 */
[----:B--2---:R-:W-:Y:S01]  /*0590*/  IMAD.WIDE.U32 R12, R3, 0x4, R12 ;  /* 0x00000004030c7825 */ /* 0x004fe200078e000c */
[----:B------:R-:W-:Y:S02]  /*05a0*/  IADD3.X R3, PT, PT, RZ, RZ, RZ, P1, !PT ;  /* 0x000000ffff037210 */ /* 0x000fe40000ffe4ff */
[----:B-1----:R-:W-:-:S03]  /*05b0*/  LEA R2, P1, R8, UR6, 0x2 ;  /* 0x0000000608027c11 */ /* 0x002fc6000f8210ff */
[----:B------:R-:W3:Y:S01]  /*05c0*/  LDG.E R13, desc[UR4][R12.64] ;  /* 0x000000040c0d7981 */ /* 0x000ee2000c1e1900 */
[----:B------:R-:W-:Y:S01]  /*05d0*/  LEA.HI.X R3, R8, UR7, R3, 0x2, P1 ;  /* 0x0000000708037c11 */ /* 0x000fe200088f1403 */
[C---:B------:R-:W-:Y:S02]  /*05e0*/  IMAD.WIDE R8, R17.reuse, 0x4, R6 ;  /* 0x0000000411087825 */ /* 0x040fe400078e0206 */
[----:B------:R-:W2:Y:S04]  /*05f0*/  LDG.E R6, desc[UR4][R6.64] ;  /* 0x0000000406067981 */ /* 0x000ea8000c1e1900 */
[----:B------:R-:W2:Y:S01]  /*0600*/  LDG.E R15, desc[UR4][R2.64+0x4] ;  /* 0x00000404020f7981 */ /* 0x000ea2000c1e1900 */
[----:B------:R-:W-:-:S03]  /*0610*/  IMAD.WIDE R10, R17, 0x4, R8 ;  /* 0x00000004110a7825 */ /* 0x000fc600078e0208 */
[----:B------:R-:W4:Y:S04]  /*0620*/  LDG.E R22, desc[UR4][R8.64] ;  /* 0x0000000408167981 */ /* 0x000f28000c1e1900 */
[----:B------:R-:W4:Y:S04]  /*0630*/  LDG.E R18, desc[UR4][R2.64+0x8] ;  /* 0x0000080402127981 */ /* 0x000f28000c1e1900 */
[----:B------:R-:W5:Y:S04]  /*0640*/  LDG.E R26, desc[UR4][R2.64+0xc] ;  /* 0x00000c04021a7981 */ /* 0x000f68000c1e1900 */
[----:B------:R-:W5:Y:S01]  /*0650*/  LDG.E R10, desc[UR4][R10.64] ;  /* 0x000000040a0a7981 */ /* 0x000f62000c1e1900 */
[----:B------:R-:W-:Y:S01]  /*0660*/  IADD3 R21, PT, PT, R21, 0x4, RZ ;  /* 0x0000000415157810 */ /* 0x000fe20007ffe0ff */
[----:B---3--:R-:W-:-:S04]  /*0670*/  FFMA R24, R13, R4, R24 ;  /* 0x000000040d187223 */ /* 0x008fc80000000018 */
[----:B--2---:R-:W-:-:S04]  /*0680*/  FFMA R15, R15, R6, R24 ;  /* 0x000000060f0f7223 */ /* 0x004fc80000000018 */
[----:B----4-:R-:W-:-:S04]  /*0690*/  FFMA R15, R18, R22, R15 ;  /* 0x00000016120f7223 */ /* 0x010fc8000000000f */
[----:B-----5:R-:W-:-:S07]  /*06a0*/  FFMA R24, R26, R10, R15 ;  /* 0x0000000a1a187223 */ /* 0x020fce000000000f */
.L_x_3:
[----:B------:R-:W-:Y:S05]  /*06b0*/  @!P0 BRA `(.L_x_0) ;  /* 0x00000000007c8947 */ /* 0x000fea0003800000 */
[----:B------:R-:W-:Y:S01]  /*06c0*/  ISETP.NE.AND P1, PT, R14, 0x1, PT ;  /* 0x000000010e00780c */ /* 0x000fe20003f25270 */
[----:B------:R-:W0:Y:S01]  /*06d0*/  LDC.64 R10, c[0x0][0x380] ;  /* 0x0000e000ff0a7b82 */ /* 0x000e220000000a00 */
[----:B------:R-:W-:-:S04]  /*06e0*/  LOP3.LUT R19, R19, 0x1, RZ, 0xc0, !PT ;  /* 0x0000000113137812 */ /* 0x000fc800078ec0ff */
[----:B------:R-:W-:-:S03]  /*06f0*/  ISETP.NE.U32.AND P0, PT, R19, 0x1, PT ;  /* 0x000000011300780c */ /* 0x000fc60003f05070 */
[----:B------:R-:W1:Y:S04]  /*0700*/  LDC.64 R8, c[0x0][0x388] ;  /* 0x0000e200ff087b82 */ /* 0x000e680000000a00 */
[CC--:B------:R-:W-:Y:S02]  /*0710*/  @P1 IADD3 R13, PT, PT, R20.reuse, R21.reuse, RZ ;  /* 0x00000015140d1210 */ /* 0x0c0fe40007ffe0ff */
[----:B------:R-:W-:Y:S02]  /*0720*/  @P1 IADD3 R12, P2, PT, R20, R21, RZ ;  /* 0x00000015140c1210 */ /* 0x000fe40007f5e0ff */
[----:B------:R-:W2:Y:S02]  /*0730*/  @P1 LDC.64 R2, c[0x0][0x380] ;  /* 0x0000e000ff021b82 */ /* 0x000ea40000000a00 */
[----:B------:R-:W-:-:S06]  /*0740*/  @P1 IADD3.X R14, PT, PT, RZ, RZ, RZ, P2, !PT ;  /* 0x000000ffff0e1210 */ /* 0x000fcc00017fe4ff */
[----:B------:R-:W3:Y:S01]  /*0750*/  LDC.64 R4, c[0x0][0x380] ;  /* 0x0000e000ff047b82 */ /* 0x000ee20000000a00 */
[----:B0-----:R-:W-:-:S04]  /*0760*/  @P1 IMAD.WIDE.U32 R10, R13, 0x4, R10 ;  /* 0x000000040d0a1825 */ /* 0x001fc800078e000a */
[C---:B------:R-:W-:Y:S01]  /*0770*/  @P1 IMAD R13, R21.reuse, R17, R0 ;  /* 0x00000011150d1224 */ /* 0x040fe200078e0200 */
[----:B------:R-:W-:Y:S01]  /*0780*/  @P1 IADD3 R21, PT, PT, R21, 0x2, RZ ;  /* 0x0000000215151810 */ /* 0x000fe20007ffe0ff */
[----:B------:R-:W4:Y:S01]  /*0790*/  @P1 LDG.E R11, desc[UR4][R10.64] ;  /* 0x000000040a0b1981 */ /* 0x000f22000c1e1900 */
[----:B------:R-:W0:Y:S01]  /*07a0*/  LDC.64 R6, c[0x0][0x388] ;  /* 0x0000e200ff067b82 */ /* 0x000e220000000a00 */
[----:B-1----:R-:W-:Y:S01]  /*07b0*/  @P1 IMAD.WIDE R8, R13, 0x4, R8 ;  /* 0x000000040d081825 */ /* 0x002fe200078e0208 */
[----:B------:R-:W-:Y:S02]  /*07c0*/  @!P0 IADD3 R15, PT, PT, R20, R21, RZ ;  /* 0x00000015140f8210 */ /* 0x000fe40007ffe0ff */
[----:B--2---:R-:W-:Y:S01]  /*07d0*/  @P1 LEA R2, P2, R12, R2, 0x2 ;  /* 0x000000020c021211 */ /* 0x004fe200078410ff */
[----:B------:R-:W-:-:S03]  /*07e0*/  @!P0 IMAD R21, R21, R17, R0 ;  /* 0x0000001115158224 */ /* 0x000fc600078e0200 */
[----:B------:R-:W-:Y:S01]  /*07f0*/  @P1 LEA.HI.X R3, R12, R3, R14, 0x2, P2 ;  /* 0x000000030c031211 */ /* 0x000fe200010f140e */
[----:B------:R-:W-:Y:S01]  /*0800*/  @P1 IMAD.WIDE R12, R17, 0x4, R8 ;  /* 0x00000004110c1825 */ /* 0x000fe200078e0208 */
[----:B------:R-:W4:Y:S03]  /*0810*/  @P1 LDG.E R14, desc[UR4][R8.64] ;  /* 0x00000004080e1981 */ /* 0x000f26000c1e1900 */
[----:B---3--:R-:W-:Y:S01]  /*0820*/  @!P0 IMAD.WIDE.U32 R4, R15, 0x4, R4 ;  /* 0x000000040f048825 */ /* 0x008fe200078e0004 */
[----:B------:R-:W2:Y:S04]  /*0830*/  @P1 LDG.E R2, desc[UR4][R2.64+0x4] ;  /* 0x0000040402021981 */ /* 0x000ea8000c1e1900 */
[----:B------:R-:W2:Y:S01]  /*0840*/  @P1 LDG.E R12, desc[UR4][R12.64] ;  /* 0x000000040c0c1981 */ /* 0x000ea2000c1e1900 */
[----:B0-----:R-:W-:-:S03]  /*0850*/  @!P0 IMAD.WIDE R6, R21, 0x4, R6 ;  /* 0x0000000415068825 */ /* 0x001fc600078e0206 */
[----:B------:R-:W3:Y:S04]  /*0860*/  @!P0 LDG.E R5, desc[UR4][R4.64] ;  /* 0x0000000404058981 */ /* 0x000ee8000c1e1900 */
[----:B------:R-:W3:Y:S01]  /*0870*/  @!P0 LDG.E R6, desc[UR4][R6.64] ;  /* 0x0000000406068981 */ /* 0x000ee2000c1e1900 */
[----:B----4-:R-:W-:-:S04]  /*0880*/  @P1 FFMA R11, R11, R14, R24 ;  /* 0x0000000e0b0b1223 */ /* 0x010fc80000000018 */
[----:B--2---:R-:W-:-:S04]  /*0890*/  @P1 FFMA R24, R2, R12, R11 ;  /* 0x0000000c02181223 */ /* 0x004fc8000000000b */
[----:B---3--:R-:W-:-:S07]  /*08a0*/  @!P0 FFMA R24, R5, R6, R24 ;  /* 0x0000000605188223 */ /* 0x008fce0000000018 */
.L_x_0:
[----:B------:R-:W0:Y:S01]  /*08b0*/  LDC.64 R2, c[0x0][0x390] ;  /* 0x0000e400ff027b82 */ /* 0x000e220000000a00 */
[----:B------:R-:W-:-:S04]  /*08c0*/  IMAD R17, R16, R17, R0 ;  /* 0x0000001110117224 */ /* 0x000fc800078e0200 */
[----:B0-----:R-:W-:-:S05]  /*08d0*/  IMAD.WIDE R2, R17, 0x4, R2 ;  /* 0x0000000411027825 */ /* 0x001fca00078e0202 */
[----:B------:R-:W-:Y:S01]  /*08e0*/  STG.E desc[UR4][R2.64], R24 ;  /* 0x0000001802007986 */ /* 0x000fe2000c101904 */
[----:B------:R-:W-:Y:S05]  /*08f0*/  EXIT ;  /* 0x000000000000794d */ /* 0x000fea0003800000 */
.L_x_4:
[----:B------:R-:W-:-:S00]  /*0900*/  BRA `(.L_x_4) ;  /* 0xfffffffc00fc7947 */ /* 0x000fc0000383ffff */
[----:B------:R-:W-:-:S00]  /*0910*/  NOP ;  /* 0x0000000000007918 */ /* 0x000fc00000000000 */
        /* <DEDUP_REMOVED lines=14> */
.L_x_9:


//--------------------- .text._Z20MatrixTiledMulKernelPfS_S_iiii --------------------------
	.section	.text._Z20MatrixTiledMulKernelPfS_S_iiii,"ax",@progbits
	.align	128
        .global         _Z20MatrixTiledMulKernelPfS_S_iiii
        .type           _Z20MatrixTiledMulKernelPfS_S_iiii,@function
        .size           _Z20MatrixTiledMulKernelPfS_S_iiii,(.L_x_10 - _Z20MatrixTiledMulKernelPfS_S_iiii)
        .other          _Z20MatrixTiledMulKernelPfS_S_iiii,@"STO_CUDA_ENTRY STV_DEFAULT"
_Z20MatrixTiledMulKernelPfS_S_iiii:
.text._Z20MatrixTiledMulKernelPfS_S_iiii:
[----:B------:R-:W-:Y:S01]  /*0000*/  LDC R1, c[0x0][0x37c] ;  /* 0x0000df00ff017b82 */ /* 0x000fe20000000800 */
[----:B------:R-:W0:Y:S07]  /*0010*/  S2R R14, SR_TID.X ;  /* 0x00000000000e7919 */ /* 0x000e2e0000002100 */
[----:B------:R-:W1:Y:S01]  /*0020*/  S2UR UR4, SR_CTAID.Z ;  /* 0x00000000000479c3 */ /* 0x000e620000002700 */
[----:B------:R-:W1:Y:S01]  /*0030*/  LDCU UR5, c[0x0][0x368] ;  /* 0x00006d00ff0577ac */ /* 0x000e620008000800 */
[----:B------:R-:W2:Y:S01]  /*0040*/  S2R R4, SR_TID.Y ;  /* 0x0000000000047919 */ /* 0x000ea20000002200 */
[----:B------:R-:W3:Y:S05]  /*0050*/  LDCU UR10, c[0x0][0x39c] ;  /* 0x00007380ff0a77ac */ /* 0x000eea0008000800 */
[----:B------:R-:W4:Y:S01]  /*0060*/  LDC R5, c[0x0][0x360] ;  /* 0x0000d800ff057b82 */ /* 0x000f220000000800 */
[----:B------:R-:W5:Y:S07]  /*0070*/  LDCU.64 UR6, c[0x0][0x358] ;  /* 0x00006b00ff0677ac */ /* 0x000f6e0008000a00 */
[----:B------:R-:W3:Y:S08]  /*0080*/  S2UR UR9, SR_CTAID.Y ;  /* 0x00000000000979c3 */ /* 0x000ef00000002600 */
[----:B------:R-:W0:Y:S01]  /*0090*/  LDC.64 R2, c[0x0][0x3a0] ;  /* 0x0000e800ff027b82 */ /* 0x000e220000000a00 */
[----:B-1----:R-:W-:-:S07]  /*00a0*/  UIMAD UR4, UR4, UR5, URZ ;  /* 0x00000005040472a4 */ /* 0x002fce000f8e02ff */
[----:B------:R-:W3:Y:S08]  /*00b0*/  LDC R13, c[0x0][0x364] ;  /* 0x0000d900ff0d7b82 */ /* 0x000ef00000000800 */
[----:B------:R-:W4:Y:S08]  /*00c0*/  S2UR UR8, SR_CTAID.X ;  /* 0x00000000000879c3 */ /* 0x000f300000002500 */
[----:B------:R-:W1:Y:S01]  /*00d0*/  LDC.64 R8, c[0x0][0x380] ;  /* 0x0000e000ff087b82 */ /* 0x000e620000000a00 */
[----:B0-----:R-:W-:-:S02]  /*00e0*/  IMAD R7, R3, UR4, R14 ;  /* 0x0000000403077c24 */ /* 0x001fc4000f8e020e */
[----:B--2---:R-:W-:-:S05]  /*00f0*/  IMAD R6, R3, UR4, R4 ;  /* 0x0000000403067c24 */ /* 0x004fca000f8e0204 */
[----:B------:R-:W0:Y:S01]  /*0100*/  LDC.64 R10, c[0x0][0x388] ;  /* 0x0000e200ff0a7b82 */ /* 0x000e220000000a00 */
[----:B---3--:R-:W-:-:S04]  /*0110*/  IMAD R0, R13, UR9, R4 ;  /* 0x000000090d007c24 */ /* 0x008fc8000f8e0204 */
[----:B------:R-:W-:Y:S02]  /*0120*/  IMAD R13, R0, UR10, R7 ;  /* 0x0000000a000d7c24 */ /* 0x000fe4000f8e0207 */
[--C-:B----4-:R-:W-:Y:S01]  /*0130*/  IMAD R5, R5, UR8, R14.reuse ;  /* 0x0000000805057c24 */ /* 0x110fe2000f8e020e */
[----:B------:R-:W2:Y:S01]  /*0140*/  S2UR UR5, SR_CgaCtaId ;  /* 0x00000000000579c3 */ /* 0x000ea20000008800 */
[----:B------:R-:W-:Y:S01]  /*0150*/  UMOV UR4, 0x400 ;  /* 0x0000040000047882 */ /* 0x000fe20000000000 */
[----:B------:R-:W-:Y:S01]  /*0160*/  IMAD R12, R4, R3, R14 ;  /* 0x00000003040c7224 */ /* 0x000fe200078e020e */
[----:B------:R-:W3:Y:S01]  /*0170*/  LDCU UR8, c[0x0][0x3a4] ;  /* 0x00007480ff0877ac */ /* 0x000ee20008000800 */
[----:B------:R-:W-:Y:S02]  /*0180*/  IMAD R15, R6, R2, R5 ;  /* 0x00000002060f7224 */ /* 0x000fe400078e0205 */
[----:B-1----:R-:W-:-:S06]  /*0190*/  IMAD.WIDE R8, R13, 0x4, R8 ;  /* 0x000000040d087825 */ /* 0x002fcc00078e0208 */
[----:B-----5:R1:W4:Y:S01]  /*01a0*/  LDG.E R8, desc[UR6][R8.64] ;  /* 0x0000000608087981 */ /* 0x020322000c1e1900 */
[----:B0-----:R-:W-:-:S06]  /*01b0*/  IMAD.WIDE R10, R15, 0x4, R10 ;  /* 0x000000040f0a7825 */ /* 0x001fcc00078e020a */
[----:B------:R-:W5:Y:S01]  /*01c0*/  LDG.E R10, desc[UR6][R10.64] ;  /* 0x000000060a0a7981 */ /* 0x000f62000c1e1900 */
[----:B--2---:R-:W-:Y:S01]  /*01d0*/  ULEA UR4, UR5, UR4, 0x18 ;  /* 0x0000000405047291 */ /* 0x004fe2000f8ec0ff */
[----:B------:R-:W0:Y:S01]  /*01e0*/  LDCU UR5, c[0x0][0x398] ;  /* 0x00007300ff0577ac */ /* 0x000e220008000800 */
[----:B------:R-:W-:Y:S01]  /*01f0*/  ISETP.GE.AND P0, PT, R5, R2, PT ;  /* 0x000000020500720c */ /* 0x000fe20003f06270 */
[----:B------:R-:W-:-:S03]  /*0200*/  IMAD R13, R3, R3, RZ ;  /* 0x00000003030d7224 */ /* 0x000fc600078e02ff */
[----:B------:R-:W-:-:S04]  /*0210*/  LEA R12, R12, UR4, 0x2 ;  /* 0x000000040c0c7c11 */ /* 0x000fc8000f8e10ff */
[----:B------:R-:W-:Y:S02]  /*0220*/  LEA R15, R13, R12, 0x2 ;  /* 0x0000000c0d0f7211 */ /* 0x000fe400078e10ff */
[----:B0-----:R-:W-:-:S04]  /*0230*/  ISETP.GE.OR P0, PT, R0, UR5, P0 ;  /* 0x0000000500007c0c */ /* 0x001fc80008706670 */
[----:B------:R-:W-:Y:S01]  /*0240*/  ISETP.LT.OR P0, PT, R3, 0x1, P0 ;  /* 0x000000010300780c */ /* 0x000fe20000701670 */
[----:B------:R-:W-:Y:S01]  /*0250*/  BSSY.RECONVERGENT B0, `(.L_x_5) ;  /* 0x000001a000007945 */ /* 0x000fe20003800200 */
[----:B-1----:R-:W-:Y:S01]  /*0260*/  HFMA2 R9, -RZ, RZ, 0, 0 ;  /* 0x00000000ff097431 */ /* 0x002fe200000001ff */
[----:B----4-:R0:W-:Y:S04]  /*0270*/  STS [R12], R8 ;  /* 0x000000080c007388 */ /* 0x0101e80000000800 */
[----:B-----5:R0:W-:Y:S01]  /*0280*/  STS [R15], R10 ;  /* 0x0000000a0f007388 */ /* 0x0201e20000000800 */
[----:B------:R-:W-:Y:S06]  /*0290*/  BAR.SYNC.DEFER_BLOCKING 0x0 ;  /* 0x0000000000007b1d */ /* 0x000fec0000010000 */
[----:B---3--:R-:W-:Y:S05]  /*02a0*/  @P0 BRA `(.L_x_6) ;  /* 0x0000000000500947 */ /* 0x008fea0003800000 */
[----:B0-----:R-:W0:Y:S01]  /*02b0*/  LDC R15, c[0x0][0x398] ;  /* 0x0000e600ff0f7b82 */ /* 0x001e220000000800 */
[----:B------:R-:W-:Y:S02]  /*02c0*/  IADD3 R13, PT, PT, R13, R14, RZ ;  /* 0x0000000e0d0d7210 */ /* 0x000fe40007ffe0ff */
[----:B------:R-:W-:Y:S02]  /*02d0*/  MOV R9, RZ ;  /* 0x000000ff00097202 */ /* 0x000fe40000000f00 */
[----:B------:R-:W-:-:S03]  /*02e0*/  MOV R3, RZ ;  /* 0x000000ff00037202 */ /* 0x000fc60000000f00 */
[----:B------:R-:W1:Y:S04]  /*02f0*/  LDC R2, c[0x0][0x3a0] ;  /* 0x0000e800ff027b82 */ /* 0x000e680000000800 */
.L_x_7:
[-C--:B------:R-:W-:Y:S02]  /*0300*/  IADD3 R8, PT, PT, R6, R3.reuse, RZ ;  /* 0x0000000306087210 */ /* 0x080fe40007ffe0ff */
[----:B------:R-:W-:Y:S02]  /*0310*/  IADD3 R11, PT, PT, R7, R3, RZ ;  /* 0x00000003070b7210 */ /* 0x000fe40007ffe0ff */
[----:B0-----:R-:W-:-:S04]  /*0320*/  ISETP.GT.AND P0, PT, R8, R15, PT ;  /* 0x0000000f0800720c */ /* 0x001fc80003f04270 */
[----:B-1----:R-:W-:-:S13]  /*0330*/  ISETP.GT.OR P0, PT, R11, R2, P0 ;  /* 0x000000020b00720c */ /* 0x002fda0000704670 */
[----:B------:R-:W-:Y:S05]  /*0340*/  @P0 BRA `(.L_x_6) ;  /* 0x0000000000280947 */ /* 0x000fea0003800000 */
[----:B------:R-:W-:Y:S02]  /*0350*/  IMAD R8, R4, UR8, R3 ;  /* 0x0000000804087c24 */ /* 0x000fe4000f8e0203 */
[C---:B------:R-:W-:Y:S01]  /*0360*/  IMAD R10, R3.reuse, UR8, R13 ;  /* 0x00000008030a7c24 */ /* 0x040fe2000f8e020d */
[----:B------:R-:W-:Y:S02]  /*0370*/  IADD3 R3, PT, PT, R3, 0x1, RZ ;  /* 0x0000000103037810 */ /* 0x000fe40007ffe0ff */
[----:B------:R-:W-:Y:S02]  /*0380*/  LEA R8, R8, UR4, 0x2 ;  /* 0x0000000408087c11 */ /* 0x000fe4000f8e10ff */
[----:B------:R-:W-:Y:S02]  /*0390*/  LEA R10, R10, UR4, 0x2 ;  /* 0x000000040a0a7c11 */ /* 0x000fe4000f8e10ff */
[----:B------:R-:W-:Y:S02]  /*03a0*/  ISETP.NE.AND P0, PT, R3, UR8, PT ;  /* 0x0000000803007c0c */ /* 0x000fe4000bf05270 */
[----:B------:R-:W-:Y:S04]  /*03b0*/  LDS R8, [R8] ;  /* 0x0000000008087984 */ /* 0x000fe80000000800 */
[----:B------:R-:W0:Y:S02]  /*03c0*/  LDS R10, [R10] ;  /* 0x000000000a0a7984 */ /* 0x000e240000000800 */
[----:B0-----:R-:W-:-:S05]  /*03d0*/  FFMA R9, R8, R10, R9 ;  /* 0x0000000a08097223 */ /* 0x001fca0000000009 */
[----:B------:R-:W-:Y:S05]  /*03e0*/  @P0 BRA `(.L_x_7) ;  /* 0xfffffffc00c40947 */ /* 0x000fea000383ffff */
.L_x_6:
[----:B------:R-:W-:Y:S05]  /*03f0*/  BSYNC.RECONVERGENT B0 ;  /* 0x0000000000007941 */ /* 0x000fea0003800200 */
.L_x_5:
[----:B------:R-:W1:Y:S01]  /*0400*/  LDC.64 R6, c[0x0][0x390] ;  /* 0x0000e400ff067b82 */ /* 0x000e620000000a00 */
[----:B------:R-:W-:-:S04]  /*0410*/  IMAD R3, R0, R2, R5 ;  /* 0x0000000200037224 */ /* 0x000fc800078e0205 */
[----:B-1----:R-:W-:-:S05]  /*0420*/  IMAD.WIDE R2, R3, 0x4, R6 ;  /* 0x0000000403027825 */ /* 0x002fca00078e0206 */
[----:B------:R-:W-:Y:S01]  /*0430*/  REDG.E.ADD.F32.FTZ.RN.STRONG.GPU desc[UR6][R2.64], R9 ;  /* 0x00000009020079a6 */ /* 0x000fe2000c12f306 */
[----:B------:R-:W-:Y:S05]  /*0440*/  EXIT ;  /* 0x000000000000794d */ /* 0x000fea0003800000 */
.L_x_8:
        /* <DEDUP_REMOVED lines=11> */
.L_x_10:


//--------------------- .nv.shared._Z15MatrixMulKernelPfS_S_iii --------------------------
	.section	.nv.shared._Z15MatrixMulKernelPfS_S_iii,"aw",@nobits
	.sectionflags	@""
	.align	16
	.zero		1024


//--------------------- .nv.shared.reserved.0     --------------------------
	.section	.nv.shared.reserved.0,"aw",@nobits
	.weak		__nv_reservedSMEM_offset_0_alias
	.size		__nv_reservedSMEM_offset_0_alias, 0, 64
	.other		__nv_reservedSMEM_offset_0_alias,@"STO_CUDA_RESERVED_SHARED STV_DEFAULT"
__nv_reservedSMEM_offset_0_alias:
	.zero		0
	.zero		64


//--------------------- .nv.shared._Z20MatrixTiledMulKernelPfS_S_iiii --------------------------
	.section	.nv.shared._Z20MatrixTiledMulKernelPfS_S_iiii,"aw",@nobits
	.sectionflags	@""
	.align	16
	.zero		1024


//--------------------- .nv.constant0._Z15MatrixMulKernelPfS_S_iii --------------------------
	.section	.nv.constant0._Z15MatrixMulKernelPfS_S_iii,"a",@progbits
	.sectionflags	@""
	.align	4
.nv.constant0._Z15MatrixMulKernelPfS_S_iii:
	.zero		932


//--------------------- .nv.constant0._Z20MatrixTiledMulKernelPfS_S_iiii --------------------------
	.section	.nv.constant0._Z20MatrixTiledMulKernelPfS_S_iiii,"a",@progbits
	.sectionflags	@""
	.align	4
.nv.constant0._Z20MatrixTiledMulKernelPfS_S_iiii:
	.zero		936


//--------------------- SYMBOLS --------------------------

	.type		.nv.reservedSmem.offset0,@object
	.size		.nv.reservedSmem.offset0,0x4
	.type		.nv.reservedSmem.cap,@object
	.size		.nv.reservedSmem.cap,0x4
